//
// Generated by NVIDIA NVVM Compiler
//
// Compiler Build ID: CL-36424714
// Cuda compilation tools, release 13.0, V13.0.88
// Based on NVVM 20.0.0
//

.version 9.0
.target sm_100
.address_size 64

	// .globl	zeroPad2d_kernel

.visible .entry zeroPad2d_kernel(
	.param .u64 .ptr .align 1 zeroPad2d_kernel_param_0,
	.param .u64 .ptr .align 1 zeroPad2d_kernel_param_1,
	.param .u64 .ptr .align 1 zeroPad2d_kernel_param_2,
	.param .u32 zeroPad2d_kernel_param_3,
	.param .u32 zeroPad2d_kernel_param_4,
	.param .u32 zeroPad2d_kernel_param_5
)
{
	.reg .pred 	%p<5>;
	.reg .b32 	%r<18>;
	.reg .b64 	%rd<21>;
	.reg .b64 	%fd<2>;

	ld.param.u64 	%rd3, [zeroPad2d_kernel_param_0];
	ld.param.u64 	%rd4, [zeroPad2d_kernel_param_1];
	ld.param.u64 	%rd5, [zeroPad2d_kernel_param_2];
	ld.param.u32 	%r4, [zeroPad2d_kernel_param_3];
	ld.param.u32 	%r6, [zeroPad2d_kernel_param_4];
	ld.param.u32 	%r5, [zeroPad2d_kernel_param_5];
	mov.u32 	%r7, %ctaid.x;
	mov.u32 	%r8, %ntid.x;
	mov.u32 	%r9, %tid.x;
	mad.lo.s32 	%r1, %r7, %r8, %r9;
	mov.u32 	%r10, %ctaid.y;
	mov.u32 	%r11, %ntid.y;
	mov.u32 	%r12, %tid.y;
	mad.lo.s32 	%r2, %r10, %r11, %r12;
	mov.u32 	%r13, %ctaid.z;
	mov.u32 	%r14, %ntid.z;
	mov.u32 	%r15, %tid.z;
	mad.lo.s32 	%r3, %r13, %r14, %r15;
	setp.ge.s32 	%p1, %r1, %r6;
	@%p1 bra 	$L__BB0_3;
	cvta.to.global.u64 	%rd6, %rd5;
	mul.wide.s32 	%rd7, %r1, 8;
	add.s64 	%rd8, %rd6, %rd7;
	ld.global.u64 	%rd1, [%rd8];
	ld.global.u64 	%rd9, [%rd8+8];
	sub.s64 	%rd10, %rd9, %rd1;
	cvt.u64.u32 	%rd2, %r2;
	setp.le.s64 	%p2, %rd10, %rd2;
	setp.ge.s32 	%p3, %r3, %r4;
	or.pred  	%p4, %p3, %p2;
	@%p4 bra 	$L__BB0_3;
	cvt.u64.u32 	%rd11, %r4;
	add.s64 	%rd12, %rd1, %rd2;
	cvt.u64.u32 	%rd13, %r3;
	mad.lo.s64 	%rd14, %rd12, %rd11, %rd13;
	cvta.to.global.u64 	%rd15, %rd3;
	shl.b64 	%rd16, %rd14, 3;
	add.s64 	%rd17, %rd15, %rd16;
	ld.global.f64 	%fd1, [%rd17];
	mad.lo.s32 	%r16, %r5, %r1, %r2;
	mad.lo.s32 	%r17, %r16, %r4, %r3;
	cvta.to.global.u64 	%rd18, %rd4;
	mul.wide.s32 	%rd19, %r17, 8;
	add.s64 	%rd20, %rd18, %rd19;
	st.global.f64 	[%rd20], %fd1;
$L__BB0_3:
	ret;

}


// ===== COMPILED SASS (sm_100) =====

	.target	sm_100

	.elftype	@"ET_EXEC"


//--------------------- .note.nv.tkinfo           --------------------------
	.section	.note.nv.tkinfo,"",@"SHT_NOTE"
	.sectionflags	@"SHF_NOTE_NV_TKINFO"
	.tkinfo
        /*0018*/ 	.word	0x00000002
        /*0030*/ 	.string	""
        /*0030*/ 	.string	"ptxas"
        /*0030*/ 	.string	"Cuda compilation tools, release 13.0, V13.0.88"
        /*0030*/ 	.string	"Build cuda_13.0.r13.0/compiler.36424714_0"
        /*0030*/ 	.string	"-arch sm_100 -m 64 "



//--------------------- .note.nv.cuinfo           --------------------------
	.section	.note.nv.cuinfo,"",@"SHT_NOTE"
	.sectionflags	@"SHF_NOTE_NV_CUINFO"
        /*0018*/ 	.short	0x0002
        /*001a*/ 	.short	0x0064
        /*001c*/ 	.short	0x0082
	.zero		2


//--------------------- .nv.info                  --------------------------
	.section	.nv.info,"",@"SHT_CUDA_INFO"
	.align	4


	//----- nvinfo : EIATTR_REGCOUNT
	.align		4
        /*0000*/ 	.byte	0x04, 0x2f
        /*0002*/ 	.short	(.L_1 - .L_0)
	.align		4
.L_0:
        /*0004*/ 	.word	index@(zeroPad2d_kernel)
        /*0008*/ 	.word	0x0000000e


	//----- nvinfo : EIATTR_FRAME_SIZE
	.align		4
.L_1:
        /*000c*/ 	.byte	0x04, 0x11
        /*000e*/ 	.short	(.L_3 - .L_2)
	.align		4
.L_2:
        /*0010*/ 	.word	index@(zeroPad2d_kernel)
        /*0014*/ 	.word	0x00000000


	//----- nvinfo : EIATTR_MIN_STACK_SIZE
	.align		4
.L_3:
        /*0018*/ 	.byte	0x04, 0x12
        /*001a*/ 	.short	(.L_5 - .L_4)
	.align		4
.L_4:
        /*001c*/ 	.word	index@(zeroPad2d_kernel)
        /*0020*/ 	.word	0x00000000
.L_5:


//--------------------- .nv.compat                --------------------------
	.section	.nv.compat,"",@"SHT_CUDA_COMPAT_INFO"
	.align	4
        /*0000*/ 	.byte	0x02, 0x09, 0x00, 0x00, 0x02, 0x02, 0x01, 0x00, 0x02, 0x05, 0x05, 0x00, 0x03, 0x07, 0x01, 0x01
        /*0010*/ 	.byte	0x02, 0x03, 0x00, 0x00, 0x02, 0x06, 0x01, 0x00, 0x04, 0x0b, 0x08, 0x00, 0x09, 0x00, 0x00, 0x00
        /*0020*/ 	.byte	0x00, 0x00, 0x00, 0x00


//--------------------- .nv.info.zeroPad2d_kernel --------------------------
	.section	.nv.info.zeroPad2d_kernel,"",@"SHT_CUDA_INFO"
	.sectionflags	@""
	.align	4


	//----- nvinfo : EIATTR_CUDA_API_VERSION
	.align		4
        /*0000*/ 	.byte	0x04, 0x37
        /*0002*/ 	.short	(.L_7 - .L_6)
.L_6:
        /*0004*/ 	.word	0x00000082


	//----- nvinfo : EIATTR_KPARAM_INFO
	.align		4
.L_7:
        /*0008*/ 	.byte	0x04, 0x17
        /*000a*/ 	.short	(.L_9 - .L_8)
.L_8:
        /*000c*/ 	.word	0x00000000
        /*0010*/ 	.short	0x0005
        /*0012*/ 	.short	0x0020
        /*0014*/ 	.byte	0x00, 0xf0, 0x11, 0x00


	//----- nvinfo : EIATTR_KPARAM_INFO
	.align		4
.L_9:
        /*0018*/ 	.byte	0x04, 0x17
        /*001a*/ 	.short	(.L_11 - .L_10)
.L_10:
        /*001c*/ 	.word	0x00000000
        /*0020*/ 	.short	0x0004
        /*0022*/ 	.short	0x001c
        /*0024*/ 	.byte	0x00, 0xf0, 0x11, 0x00


	//----- nvinfo : EIATTR_KPARAM_INFO
	.align		4
.L_11:
        /*0028*/ 	.byte	0x04, 0x17
        /*002a*/ 	.short	(.L_13 - .L_12)
.L_12:
        /*002c*/ 	.word	0x00000000
        /*0030*/ 	.short	0x0003
        /*0032*/ 	.short	0x0018
        /*0034*/ 	.byte	0x00, 0xf0, 0x11, 0x00


	//----- nvinfo : EIATTR_KPARAM_INFO
	.align		4
.L_13:
        /*0038*/ 	.byte	0x04, 0x17
        /*003a*/ 	.short	(.L_15 - .L_14)
.L_14:
        /*003c*/ 	.word	0x00000000
        /*0040*/ 	.short	0x0002
        /*0042*/ 	.short	0x0010
        /*0044*/ 	.byte	0x00, 0xf5, 0x21, 0x00


	//----- nvinfo : EIATTR_KPARAM_INFO
	.align		4
.L_15:
        /*0048*/ 	.byte	0x04, 0x17
        /*004a*/ 	.short	(.L_17 - .L_16)
.L_16:
        /*004c*/ 	.word	0x00000000
        /*0050*/ 	.short	0x0001
        /*0052*/ 	.short	0x0008
        /*0054*/ 	.byte	0x00, 0xf5, 0x21, 0x00


	//----- nvinfo : EIATTR_KPARAM_INFO
	.align		4
.L_17:
        /*0058*/ 	.byte	0x04, 0x17
        /*005a*/ 	.short	(.L_19 - .L_18)
.L_18:
        /*005c*/ 	.word	0x00000000
        /*0060*/ 	.short	0x0000
        /*0062*/ 	.short	0x0000
        /*0064*/ 	.byte	0x00, 0xf5, 0x21, 0x00


	//----- nvinfo : EIATTR_SPARSE_MMA_MASK
	.align		4
.L_19:
        /*0068*/ 	.byte	0x03, 0x50
        /*006a*/ 	.short	0x0000


	//----- nvinfo : EIATTR_MAXREG_COUNT
	.align		4
        /*006c*/ 	.byte	0x03, 0x1b
        /*006e*/ 	.short	0x00ff


	//----- nvinfo : EIATTR_MERCURY_ISA_VERSION
	.align		4
        /*0070*/ 	.byte	0x03, 0x5f
        /*0072*/ 	.short	0x0101


	//----- nvinfo : EIATTR_VRC_CTA_INIT_COUNT
	.align		4
        /*0074*/ 	.byte	0x02, 0x4a
	.zero		1
	.zero		1


	//----- nvinfo : EIATTR_EXIT_INSTR_OFFSETS
	.align		4
        /*0078*/ 	.byte	0x04, 0x1c
        /*007a*/ 	.short	(.L_21 - .L_20)


	//   ....[0]....
.L_20:
        /*007c*/ 	.word	0x000000f0


	//   ....[1]....
        /*0080*/ 	.word	0x000001b0


	//   ....[2]....
        /*0084*/ 	.word	0x000002c0


	//----- nvinfo : EIATTR_CBANK_PARAM_SIZE
	.align		4
.L_21:
        /*0088*/ 	.byte	0x03, 0x19
        /*008a*/ 	.short	0x0024


	//----- nvinfo : EIATTR_PARAM_CBANK
	.align		4
        /*008c*/ 	.byte	0x04, 0x0a
        /*008e*/ 	.short	(.L_23 - .L_22)
	.align		4
.L_22:
        /*0090*/ 	.word	index@(.nv.constant0.zeroPad2d_kernel)
        /*0094*/ 	.short	0x0380
        /*0096*/ 	.short	0x0024


	//----- nvinfo : EIATTR_SW_WAR
	.align		4
.L_23:
        /*0098*/ 	.byte	0x04, 0x36
        /*009a*/ 	.short	(.L_25 - .L_24)
.L_24:
        /*009c*/ 	.word	0x00000008
.L_25:


//--------------------- .nv.callgraph             --------------------------
	.section	.nv.callgraph,"",@"SHT_CUDA_CALLGRAPH"
	.align	4
	.sectionentsize	8
	.align		4
        /*0000*/ 	.word	0x00000000
	.align		4
        /*0004*/ 	.word	0xffffffff
	.align		4
        /*0008*/ 	.word	0x00000000
	.align		4
        /*000c*/ 	.word	0xfffffffe
	.align		4
        /*0010*/ 	.word	0x00000000
	.align		4
        /*0014*/ 	.word	0xfffffffd
	.align		4
        /*0018*/ 	.word	0x00000000
	.align		4
        /*001c*/ 	.word	0xfffffffc


//--------------------- .text.zeroPad2d_kernel    --------------------------
	.section	.text.zeroPad2d_kernel,"ax",@progbits
	.align	128
        .global         zeroPad2d_kernel
        .type           zeroPad2d_kernel,@function
        .size           zeroPad2d_kernel,(.L_x_1 - zeroPad2d_kernel)
        .other          zeroPad2d_kernel,@"STO_CUDA_ENTRY STV_DEFAULT"
zeroPad2d_kernel:
.text.zeroPad2d_kernel:
[----:B------:R-:W-:Y:S01]  /*0000*/  LDC R1, c[0x0][0x37c] ;  /* 0x0000df00ff017b82 */ /* 0x000fe20000000800 */
[----:B------:R-:W0:Y:S07]  /*0010*/  S2R R3, SR_TID.X ;  /* 0x0000000000037919 */ /* 0x000e2e0000002100 */
[----:B------:R-:W0:Y:S01]  /*0020*/  S2UR UR4, SR_CTAID.X ;  /* 0x00000000000479c3 */ /* 0x000e220000002500 */
[----:B------:R-:W1:Y:S01]  /*0030*/  LDCU UR7, c[0x0][0x39c] ;  /* 0x00007380ff0777ac */ /* 0x000e620008000800 */
[----:B------:R-:W2:Y:S01]  /*0040*/  S2R R2, SR_TID.Y ;  /* 0x0000000000027919 */ /* 0x000ea20000002200 */
[----:B------:R-:W3:Y:S05]  /*0050*/  S2R R5, SR_TID.Z ;  /* 0x0000000000057919 */ /* 0x000eea0000002300 */
[----:B------:R-:W0:Y:S08]  /*0060*/  LDC R0, c[0x0][0x360] ;  /* 0x0000d800ff007b82 */ /* 0x000e300000000800 */
[----:B------:R-:W2:Y:S08]  /*0070*/  S2UR UR5, SR_CTAID.Y ;  /* 0x00000000000579c3 */ /* 0x000eb00000002600 */
[----:B------:R-:W2:Y:S08]  /*0080*/  LDC R11, c[0x0][0x364] ;  /* 0x0000d900ff0b7b82 */ /* 0x000eb00000000800 */
[----:B------:R-:W3:Y:S01]  /*0090*/  S2UR UR6, SR_CTAID.Z ;  /* 0x00000000000679c3 */ /* 0x000ee20000002700 */
[----:B0-----:R-:W-:-:S05]  /*00a0*/  IMAD R0, R0, UR4, R3 ;  /* 0x0000000400007c24 */ /* 0x001fca000f8e0203 */
[----:B-1----:R-:W-:Y:S02]  /*00b0*/  ISETP.GE.AND P0, PT, R0, UR7, PT ;  /* 0x0000000700007c0c */ /* 0x002fe4000bf06270 */
[----:B------:R-:W3:Y:S01]  /*00c0*/  LDC R4, c[0x0][0x368] ;  /* 0x0000da00ff047b82 */ /* 0x000ee20000000800 */
[----:B--2---:R-:W-:Y:S02]  /*00d0*/  IMAD R11, R11, UR5, R2 ;  /* 0x000000050b0b7c24 */ /* 0x004fe4000f8e0202 */
[----:B---3--:R-:W-:-:S08]  /*00e0*/  IMAD R2, R4, UR6, R5 ;  /* 0x0000000604027c24 */ /* 0x008fd0000f8e0205 */
[----:B------:R-:W-:Y:S05]  /*00f0*/  @P0 EXIT ;  /* 0x000000000000094d */ /* 0x000fea0003800000 */
[----:B------:R-:W0:Y:S01]  /*0100*/  LDC.64 R4, c[0x0][0x390] ;  /* 0x0000e400ff047b82 */ /* 0x000e220000000a00 */
[----:B------:R-:W1:Y:S01]  /*0110*/  LDCU.64 UR4, c[0x0][0x358] ;  /* 0x00006b00ff0477ac */ /* 0x000e620008000a00 */
[----:B------:R-:W2:Y:S01]  /*0120*/  LDCU UR6, c[0x0][0x398] ;  /* 0x00007300ff0677ac */ /* 0x000ea20008000800 */
[----:B0-----:R-:W-:-:S05]  /*0130*/  IMAD.WIDE R4, R0, 0x8, R4 ;  /* 0x0000000800047825 */ /* 0x001fca00078e0204 */
[----:B-1----:R-:W3:Y:S04]  /*0140*/  LDG.E.64 R6, desc[UR4][R4.64] ;  /* 0x0000000404067981 */ /* 0x002ee8000c1e1b00 */
[----:B------:R-:W3:Y:S02]  /*0150*/  LDG.E.64 R8, desc[UR4][R4.64+0x8] ;  /* 0x0000080404087981 */ /* 0x000ee4000c1e1b00 */
[----:B---3--:R-:W-:-:S04]  /*0160*/  IADD3 R8, P0, PT, -R6, R8, RZ ;  /* 0x0000000806087210 */ /* 0x008fc80007f1e1ff */
[----:B------:R-:W-:Y:S02]  /*0170*/  IADD3.X R9, PT, PT, ~R7, R9, RZ, P0, !PT ;  /* 0x0000000907097210 */ /* 0x000fe400007fe5ff */
[----:B------:R-:W-:-:S04]  /*0180*/  ISETP.GT.U32.AND P0, PT, R8, R11, PT ;  /* 0x0000000b0800720c */ /* 0x000fc80003f04070 */
[----:B------:R-:W-:-:S04]  /*0190*/  ISETP.GT.AND.EX P0, PT, R9, RZ, PT, P0 ;  /* 0x000000ff0900720c */ /* 0x000fc80003f04300 */
[----:B--2---:R-:W-:-:S13]  /*01a0*/  ISETP.GE.OR P0, PT, R2, UR6, !P0 ;  /* 0x0000000602007c0c */ /* 0x004fda000c706670 */
[----:B------:R-:W-:Y:S05]  /*01b0*/  @P0 EXIT ;  /* 0x000000000000094d */ /* 0x000fea0003800000 */
[----:B------:R-:W0:Y:S01]  /*01c0*/  LDCU.64 UR8, c[0x0][0x380] ;  /* 0x00007000ff0877ac */ /* 0x000e220008000a00 */
[----:B------:R-:W-:Y:S01]  /*01d0*/  HFMA2 R3, -RZ, RZ, 0, 0 ;  /* 0x00000000ff037431 */ /* 0x000fe200000001ff */
[----:B------:R-:W-:Y:S01]  /*01e0*/  IADD3 R5, P0, PT, R11, R6, RZ ;  /* 0x000000060b057210 */ /* 0x000fe20007f1e0ff */
[----:B------:R-:W1:Y:S01]  /*01f0*/  LDC.64 R8, c[0x0][0x388] ;  /* 0x0000e200ff087b82 */ /* 0x000e620000000a00 */
[----:B------:R-:W2:Y:S02]  /*0200*/  LDCU UR7, c[0x0][0x3a0] ;  /* 0x00007400ff0777ac */ /* 0x000ea40008000800 */
[----:B------:R-:W-:Y:S01]  /*0210*/  IADD3.X R6, PT, PT, RZ, R7, RZ, P0, !PT ;  /* 0x00000007ff067210 */ /* 0x000fe200007fe4ff */
[----:B------:R-:W-:-:S04]  /*0220*/  IMAD.WIDE.U32 R4, R5, UR6, R2 ;  /* 0x0000000605047c25 */ /* 0x000fc8000f8e0002 */
[----:B------:R-:W-:Y:S01]  /*0230*/  IMAD R3, R6, UR6, RZ ;  /* 0x0000000606037c24 */ /* 0x000fe2000f8e02ff */
[----:B0-----:R-:W-:-:S04]  /*0240*/  LEA R6, P0, R4, UR8, 0x3 ;  /* 0x0000000804067c11 */ /* 0x001fc8000f8018ff */
[----:B------:R-:W-:-:S04]  /*0250*/  IADD3 R3, PT, PT, R5, R3, RZ ;  /* 0x0000000305037210 */ /* 0x000fc80007ffe0ff */
[----:B------:R-:W-:-:S05]  /*0260*/  LEA.HI.X R7, R4, UR9, R3, 0x3, P0 ;  /* 0x0000000904077c11 */ /* 0x000fca00080f1c03 */
[----:B------:R-:W3:Y:S01]  /*0270*/  LDG.E.64 R4, desc[UR4][R6.64] ;  /* 0x0000000406047981 */ /* 0x000ee2000c1e1b00 */
[----:B--2---:R-:W-:-:S04]  /*0280*/  IMAD R11, R0, UR7, R11 ;  /* 0x00000007000b7c24 */ /* 0x004fc8000f8e020b */
[----:B------:R-:W-:-:S04]  /*0290*/  IMAD R3, R11, UR6, R2 ;  /* 0x000000060b037c24 */ /* 0x000fc8000f8e0202 */
[----:B-1----:R-:W-:-:S05]  /*02a0*/  IMAD.WIDE R2, R3, 0x8, R8 ;  /* 0x0000000803027825 */ /* 0x002fca00078e0208 */
[----:B---3--:R-:W-:Y:S01]  /*02b0*/  STG.E.64 desc[UR4][R2.64], R4 ;  /* 0x0000000402007986 */ /* 0x008fe2000c101b04 */
[----:B------:R-:W-:Y:S05]  /*02c0*/  EXIT ;  /* 0x000000000000794d */ /* 0x000fea0003800000 */
.L_x_0:
[----:B------:R-:W-:-:S00]  /*02d0*/  BRA `(.L_x_0) ;  /* 0xfffffffc00fc7947 */ /* 0x000fc0000383ffff */
[----:B------:R-:W-:-:S00]  /*02e0*/  NOP ;  /* 0x0000000000007918 */ /* 0x000fc00000000000 */
        /* <DEDUP_REMOVED lines=9> */
.L_x_1:


//--------------------- .nv.shared.reserved.0     --------------------------
	.section	.nv.shared.reserved.0,"aw",@nobits
	.weak		__nv_reservedSMEM_offset_0_alias
	.size		__nv_reservedSMEM_offset_0_alias, 0, 64
	.other		__nv_reservedSMEM_offset_0_alias,@"STO_CUDA_RESERVED_SHARED STV_DEFAULT"
__nv_reservedSMEM_offset_0_alias:
	.zero		0
	.zero		64


//--------------------- .nv.constant0.zeroPad2d_kernel --------------------------
	.section	.nv.constant0.zeroPad2d_kernel,"a",@progbits
	.sectionflags	@""
	.align	4
.nv.constant0.zeroPad2d_kernel:
	.zero		932


//--------------------- SYMBOLS --------------------------

	.type		.nv.reservedSmem.offset0,@object
	.size		.nv.reservedSmem.offset0,0x4
